//
// Generated by NVIDIA NVVM Compiler
//
// Compiler Build ID: CL-36424714
// Cuda compilation tools, release 13.0, V13.0.88
// Based on NVVM 20.0.0
//

.version 9.0
.target sm_100
.address_size 64

	// .globl	_Z13testKernelPtrPKiS0_i

.visible .entry _Z13testKernelPtrPKiS0_i(
	.param .u64 .ptr .align 1 _Z13testKernelPtrPKiS0_i_param_0,
	.param .u64 .ptr .align 1 _Z13testKernelPtrPKiS0_i_param_1,
	.param .u32 _Z13testKernelPtrPKiS0_i_param_2
)
{


	ret;

}
	// .globl	_Z10testKerneliii
.visible .entry _Z10testKerneliii(
	.param .u32 _Z10testKerneliii_param_0,
	.param .u32 _Z10testKerneliii_param_1,
	.param .u32 _Z10testKerneliii_param_2
)
{


	ret;

}
	// .globl	_Z12helloFromGPUi
.visible .entry _Z12helloFromGPUi(
	.param .u32 _Z12helloFromGPUi_param_0
)
{


	ret;

}
	// .globl	_Z12helloFromGPUv
.visible .entry _Z12helloFromGPUv()
{


	ret;

}
	// .globl	_Z13helloFromGPU2v
.visible .entry _Z13helloFromGPU2v()
{


	ret;

}


// ===== COMPILED SASS (sm_100) =====

	.target	sm_100

	.elftype	@"ET_EXEC"


//--------------------- .note.nv.tkinfo           --------------------------
	.section	.note.nv.tkinfo,"",@"SHT_NOTE"
	.sectionflags	@"SHF_NOTE_NV_TKINFO"
	.tkinfo
        /*0018*/ 	.word	0x00000002
        /*0030*/ 	.string	""
        /*0030*/ 	.string	"ptxas"
        /*0030*/ 	.string	"Cuda compilation tools, release 13.0, V13.0.88"
        /*0030*/ 	.string	"Build cuda_13.0.r13.0/compiler.36424714_0"
        /*0030*/ 	.string	"-arch sm_100 -m 64 "



//--------------------- .note.nv.cuinfo           --------------------------
	.section	.note.nv.cuinfo,"",@"SHT_NOTE"
	.sectionflags	@"SHF_NOTE_NV_CUINFO"
        /*0018*/ 	.short	0x0002
        /*001a*/ 	.short	0x0064
        /*001c*/ 	.short	0x0082
	.zero		2


//--------------------- .nv.info                  --------------------------
	.section	.nv.info,"",@"SHT_CUDA_INFO"
	.align	4


	//----- nvinfo : EIATTR_REGCOUNT
	.align		4
        /*0000*/ 	.byte	0x04, 0x2f
        /*0002*/ 	.short	(.L_1 - .L_0)
	.align		4
.L_0:
        /*0004*/ 	.word	index@(_Z13testKernelPtrPKiS0_i)
        /*0008*/ 	.word	0x00000004


	//----- nvinfo : EIATTR_FRAME_SIZE
	.align		4
.L_1:
        /*000c*/ 	.byte	0x04, 0x11
        /*000e*/ 	.short	(.L_3 - .L_2)
	.align		4
.L_2:
        /*0010*/ 	.word	index@(_Z13testKernelPtrPKiS0_i)
        /*0014*/ 	.word	0x00000000


	//----- nvinfo : EIATTR_REGCOUNT
	.align		4
.L_3:
        /*0018*/ 	.byte	0x04, 0x2f
        /*001a*/ 	.short	(.L_5 - .L_4)
	.align		4
.L_4:
        /*001c*/ 	.word	index@(_Z10testKerneliii)
        /*0020*/ 	.word	0x00000004


	//----- nvinfo : EIATTR_FRAME_SIZE
	.align		4
.L_5:
        /*0024*/ 	.byte	0x04, 0x11
        /*0026*/ 	.short	(.L_7 - .L_6)
	.align		4
.L_6:
        /*0028*/ 	.word	index@(_Z10testKerneliii)
        /*002c*/ 	.word	0x00000000


	//----- nvinfo : EIATTR_REGCOUNT
	.align		4
.L_7:
        /*0030*/ 	.byte	0x04, 0x2f
        /*0032*/ 	.short	(.L_9 - .L_8)
	.align		4
.L_8:
        /*0034*/ 	.word	index@(_Z12helloFromGPUi)
        /*0038*/ 	.word	0x00000004


	//----- nvinfo : EIATTR_FRAME_SIZE
	.align		4
.L_9:
        /*003c*/ 	.byte	0x04, 0x11
        /*003e*/ 	.short	(.L_11 - .L_10)
	.align		4
.L_10:
        /*0040*/ 	.word	index@(_Z12helloFromGPUi)
        /*0044*/ 	.word	0x00000000


	//----- nvinfo : EIATTR_REGCOUNT
	.align		4
.L_11:
        /*0048*/ 	.byte	0x04, 0x2f
        /*004a*/ 	.short	(.L_13 - .L_12)
	.align		4
.L_12:
        /*004c*/ 	.word	index@(_Z12helloFromGPUv)
        /*0050*/ 	.word	0x00000004


	//----- nvinfo : EIATTR_FRAME_SIZE
	.align		4
.L_13:
        /*0054*/ 	.byte	0x04, 0x11
        /*0056*/ 	.short	(.L_15 - .L_14)
	.align		4
.L_14:
        /*0058*/ 	.word	index@(_Z12helloFromGPUv)
        /*005c*/ 	.word	0x00000000


	//----- nvinfo : EIATTR_REGCOUNT
	.align		4
.L_15:
        /*0060*/ 	.byte	0x04, 0x2f
        /*0062*/ 	.short	(.L_17 - .L_16)
	.align		4
.L_16:
        /*0064*/ 	.word	index@(_Z13helloFromGPU2v)
        /*0068*/ 	.word	0x00000004


	//----- nvinfo : EIATTR_FRAME_SIZE
	.align		4
.L_17:
        /*006c*/ 	.byte	0x04, 0x11
        /*006e*/ 	.short	(.L_19 - .L_18)
	.align		4
.L_18:
        /*0070*/ 	.word	index@(_Z13helloFromGPU2v)
        /*0074*/ 	.word	0x00000000


	//----- nvinfo : EIATTR_MIN_STACK_SIZE
	.align		4
.L_19:
        /*0078*/ 	.byte	0x04, 0x12
        /*007a*/ 	.short	(.L_21 - .L_20)
	.align		4
.L_20:
        /*007c*/ 	.word	index@(_Z13helloFromGPU2v)
        /*0080*/ 	.word	0x00000000


	//----- nvinfo : EIATTR_MIN_STACK_SIZE
	.align		4
.L_21:
        /*0084*/ 	.byte	0x04, 0x12
        /*0086*/ 	.short	(.L_23 - .L_22)
	.align		4
.L_22:
        /*0088*/ 	.word	index@(_Z12helloFromGPUv)
        /*008c*/ 	.word	0x00000000


	//----- nvinfo : EIATTR_MIN_STACK_SIZE
	.align		4
.L_23:
        /*0090*/ 	.byte	0x04, 0x12
        /*0092*/ 	.short	(.L_25 - .L_24)
	.align		4
.L_24:
        /*0094*/ 	.word	index@(_Z12helloFromGPUi)
        /*0098*/ 	.word	0x00000000


	//----- nvinfo : EIATTR_MIN_STACK_SIZE
	.align		4
.L_25:
        /*009c*/ 	.byte	0x04, 0x12
        /*009e*/ 	.short	(.L_27 - .L_26)
	.align		4
.L_26:
        /*00a0*/ 	.word	index@(_Z10testKerneliii)
        /*00a4*/ 	.word	0x00000000


	//----- nvinfo : EIATTR_MIN_STACK_SIZE
	.align		4
.L_27:
        /*00a8*/ 	.byte	0x04, 0x12
        /*00aa*/ 	.short	(.L_29 - .L_28)
	.align		4
.L_28:
        /*00ac*/ 	.word	index@(_Z13testKernelPtrPKiS0_i)
        /*00b0*/ 	.word	0x00000000
.L_29:


//--------------------- .nv.compat                --------------------------
	.section	.nv.compat,"",@"SHT_CUDA_COMPAT_INFO"
	.align	4
        /*0000*/ 	.byte	0x02, 0x09, 0x00, 0x00, 0x02, 0x02, 0x01, 0x00, 0x02, 0x05, 0x05, 0x00, 0x03, 0x07, 0x01, 0x01
        /*0010*/ 	.byte	0x02, 0x03, 0x00, 0x00, 0x02, 0x06, 0x01, 0x00, 0x04, 0x0b, 0x08, 0x00, 0x09, 0x00, 0x00, 0x00
        /*0020*/ 	.byte	0x00, 0x00, 0x00, 0x00


//--------------------- .nv.info._Z13helloFromGPU2v --------------------------
	.section	.nv.info._Z13helloFromGPU2v,"",@"SHT_CUDA_INFO"
	.sectionflags	@""
	.align	4


	//----- nvinfo : EIATTR_CUDA_API_VERSION
	.align		4
        /*0000*/ 	.byte	0x04, 0x37
        /*0002*/ 	.short	(.L_31 - .L_30)
.L_30:
        /*0004*/ 	.word	0x00000082


	//----- nvinfo : EIATTR_SPARSE_MMA_MASK
	.align		4
.L_31:
        /*0008*/ 	.byte	0x03, 0x50
        /*000a*/ 	.short	0x0000


	//----- nvinfo : EIATTR_MAXREG_COUNT
	.align		4
        /*000c*/ 	.byte	0x03, 0x1b
        /*000e*/ 	.short	0x00ff


	//----- nvinfo : EIATTR_MERCURY_ISA_VERSION
	.align		4
        /*0010*/ 	.byte	0x03, 0x5f
        /*0012*/ 	.short	0x0101


	//----- nvinfo : EIATTR_VRC_CTA_INIT_COUNT
	.align		4
        /*0014*/ 	.byte	0x02, 0x4a
	.zero		1
	.zero		1


	//----- nvinfo : EIATTR_EXIT_INSTR_OFFSETS
	.align		4
        /*0018*/ 	.byte	0x04, 0x1c
        /*001a*/ 	.short	(.L_33 - .L_32)


	//   ....[0]....
.L_32:
        /*001c*/ 	.word	0x00000010


	//----- nvinfo : EIATTR_SW_WAR
	.align		4
.L_33:
        /*0020*/ 	.byte	0x04, 0x36
        /*0022*/ 	.short	(.L_35 - .L_34)
.L_34:
        /*0024*/ 	.word	0x00000008
.L_35:


//--------------------- .nv.info._Z12helloFromGPUv --------------------------
	.section	.nv.info._Z12helloFromGPUv,"",@"SHT_CUDA_INFO"
	.sectionflags	@""
	.align	4


	//----- nvinfo : EIATTR_CUDA_API_VERSION
	.align		4
        /*0000*/ 	.byte	0x04, 0x37
        /*0002*/ 	.short	(.L_37 - .L_36)
.L_36:
        /*0004*/ 	.word	0x00000082


	//----- nvinfo : EIATTR_SPARSE_MMA_MASK
	.align		4
.L_37:
        /*0008*/ 	.byte	0x03, 0x50
        /*000a*/ 	.short	0x0000


	//----- nvinfo : EIATTR_MAXREG_COUNT
	.align		4
        /*000c*/ 	.byte	0x03, 0x1b
        /*000e*/ 	.short	0x00ff


	//----- nvinfo : EIATTR_MERCURY_ISA_VERSION
	.align		4
        /*0010*/ 	.byte	0x03, 0x5f
        /*0012*/ 	.short	0x0101


	//----- nvinfo : EIATTR_VRC_CTA_INIT_COUNT
	.align		4
        /*0014*/ 	.byte	0x02, 0x4a
	.zero		1
	.zero		1


	//----- nvinfo : EIATTR_EXIT_INSTR_OFFSETS
	.align		4
        /*0018*/ 	.byte	0x04, 0x1c
        /*001a*/ 	.short	(.L_39 - .L_38)


	//   ....[0]....
.L_38:
        /*001c*/ 	.word	0x00000010


	//----- nvinfo : EIATTR_SW_WAR
	.align		4
.L_39:
        /*0020*/ 	.byte	0x04, 0x36
        /*0022*/ 	.short	(.L_41 - .L_40)
.L_40:
        /*0024*/ 	.word	0x00000008
.L_41:


//--------------------- .nv.info._Z12helloFromGPUi --------------------------
	.section	.nv.info._Z12helloFromGPUi,"",@"SHT_CUDA_INFO"
	.sectionflags	@""
	.align	4


	//----- nvinfo : EIATTR_CUDA_API_VERSION
	.align		4
        /*0000*/ 	.byte	0x04, 0x37
        /*0002*/ 	.short	(.L_43 - .L_42)
.L_42:
        /*0004*/ 	.word	0x00000082


	//----- nvinfo : EIATTR_KPARAM_INFO
	.align		4
.L_43:
        /*0008*/ 	.byte	0x04, 0x17
        /*000a*/ 	.short	(.L_45 - .L_44)
.L_44:
        /*000c*/ 	.word	0x00000000
        /*0010*/ 	.short	0x0000
        /*0012*/ 	.short	0x0000
        /*0014*/ 	.byte	0x00, 0xf0, 0x11, 0x00


	//----- nvinfo : EIATTR_SPARSE_MMA_MASK
	.align		4
.L_45:
        /*0018*/ 	.byte	0x03, 0x50
        /*001a*/ 	.short	0x0000


	//----- nvinfo : EIATTR_MAXREG_COUNT
	.align		4
        /*001c*/ 	.byte	0x03, 0x1b
        /*001e*/ 	.short	0x00ff


	//----- nvinfo : EIATTR_MERCURY_ISA_VERSION
	.align		4
        /*0020*/ 	.byte	0x03, 0x5f
        /*0022*/ 	.short	0x0101


	//----- nvinfo : EIATTR_VRC_CTA_INIT_COUNT
	.align		4
        /*0024*/ 	.byte	0x02, 0x4a
	.zero		1
	.zero		1


	//----- nvinfo : EIATTR_EXIT_INSTR_OFFSETS
	.align		4
        /*0028*/ 	.byte	0x04, 0x1c
        /*002a*/ 	.short	(.L_47 - .L_46)


	//   ....[0]....
.L_46:
        /*002c*/ 	.word	0x00000010


	//----- nvinfo : EIATTR_CBANK_PARAM_SIZE
	.align		4
.L_47:
        /*0030*/ 	.byte	0x03, 0x19
        /*0032*/ 	.short	0x0004


	//----- nvinfo : EIATTR_PARAM_CBANK
	.align		4
        /*0034*/ 	.byte	0x04, 0x0a
        /*0036*/ 	.short	(.L_49 - .L_48)
	.align		4
.L_48:
        /*0038*/ 	.word	index@(.nv.constant0._Z12helloFromGPUi)
        /*003c*/ 	.short	0x0380
        /*003e*/ 	.short	0x0004


	//----- nvinfo : EIATTR_SW_WAR
	.align		4
.L_49:
        /*0040*/ 	.byte	0x04, 0x36
        /*0042*/ 	.short	(.L_51 - .L_50)
.L_50:
        /*0044*/ 	.word	0x00000008
.L_51:


//--------------------- .nv.info._Z10testKerneliii --------------------------
	.section	.nv.info._Z10testKerneliii,"",@"SHT_CUDA_INFO"
	.sectionflags	@""
	.align	4


	//----- nvinfo : EIATTR_CUDA_API_VERSION
	.align		4
        /*0000*/ 	.byte	0x04, 0x37
        /*0002*/ 	.short	(.L_53 - .L_52)
.L_52:
        /*0004*/ 	.word	0x00000082


	//----- nvinfo : EIATTR_KPARAM_INFO
	.align		4
.L_53:
        /*0008*/ 	.byte	0x04, 0x17
        /*000a*/ 	.short	(.L_55 - .L_54)
.L_54:
        /*000c*/ 	.word	0x00000000
        /*0010*/ 	.short	0x0002
        /*0012*/ 	.short	0x0008
        /*0014*/ 	.byte	0x00, 0xf0, 0x11, 0x00


	//----- nvinfo : EIATTR_KPARAM_INFO
	.align		4
.L_55:
        /*0018*/ 	.byte	0x04, 0x17
        /*001a*/ 	.short	(.L_57 - .L_56)
.L_56:
        /*001c*/ 	.word	0x00000000
        /*0020*/ 	.short	0x0001
        /*0022*/ 	.short	0x0004
        /*0024*/ 	.byte	0x00, 0xf0, 0x11, 0x00


	//----- nvinfo : EIATTR_KPARAM_INFO
	.align		4
.L_57:
        /*0028*/ 	.byte	0x04, 0x17
        /*002a*/ 	.short	(.L_59 - .L_58)
.L_58:
        /*002c*/ 	.word	0x00000000
        /*0030*/ 	.short	0x0000
        /*0032*/ 	.short	0x0000
        /*0034*/ 	.byte	0x00, 0xf0, 0x11, 0x00


	//----- nvinfo : EIATTR_SPARSE_MMA_MASK
	.align		4
.L_59:
        /*0038*/ 	.byte	0x03, 0x50
        /*003a*/ 	.short	0x0000


	//----- nvinfo : EIATTR_MAXREG_COUNT
	.align		4
        /*003c*/ 	.byte	0x03, 0x1b
        /*003e*/ 	.short	0x00ff


	//----- nvinfo : EIATTR_MERCURY_ISA_VERSION
	.align		4
        /*0040*/ 	.byte	0x03, 0x5f
        /*0042*/ 	.short	0x0101


	//----- nvinfo : EIATTR_VRC_CTA_INIT_COUNT
	.align		4
        /*0044*/ 	.byte	0x02, 0x4a
	.zero		1
	.zero		1


	//----- nvinfo : EIATTR_EXIT_INSTR_OFFSETS
	.align		4
        /*0048*/ 	.byte	0x04, 0x1c
        /*004a*/ 	.short	(.L_61 - .L_60)


	//   ....[0]....
.L_60:
        /*004c*/ 	.word	0x00000010


	//----- nvinfo : EIATTR_CBANK_PARAM_SIZE
	.align		4
.L_61:
        /*0050*/ 	.byte	0x03, 0x19
        /*0052*/ 	.short	0x000c


	//----- nvinfo : EIATTR_PARAM_CBANK
	.align		4
        /*0054*/ 	.byte	0x04, 0x0a
        /*0056*/ 	.short	(.L_63 - .L_62)
	.align		4
.L_62:
        /*0058*/ 	.word	index@(.nv.constant0._Z10testKerneliii)
        /*005c*/ 	.short	0x0380
        /*005e*/ 	.short	0x000c


	//----- nvinfo : EIATTR_SW_WAR
	.align		4
.L_63:
        /*0060*/ 	.byte	0x04, 0x36
        /*0062*/ 	.short	(.L_65 - .L_64)
.L_64:
        /*0064*/ 	.word	0x00000008
.L_65:


//--------------------- .nv.info._Z13testKernelPtrPKiS0_i --------------------------
	.section	.nv.info._Z13testKernelPtrPKiS0_i,"",@"SHT_CUDA_INFO"
	.sectionflags	@""
	.align	4


	//----- nvinfo : EIATTR_CUDA_API_VERSION
	.align		4
        /*0000*/ 	.byte	0x04, 0x37
        /*0002*/ 	.short	(.L_67 - .L_66)
.L_66:
        /*0004*/ 	.word	0x00000082


	//----- nvinfo : EIATTR_KPARAM_INFO
	.align		4
.L_67:
        /*0008*/ 	.byte	0x04, 0x17
        /*000a*/ 	.short	(.L_69 - .L_68)
.L_68:
        /*000c*/ 	.word	0x00000000
        /*0010*/ 	.short	0x0002
        /*0012*/ 	.short	0x0010
        /*0014*/ 	.byte	0x00, 0xf0, 0x11, 0x00


	//----- nvinfo : EIATTR_KPARAM_INFO
	.align		4
.L_69:
        /*0018*/ 	.byte	0x04, 0x17
        /*001a*/ 	.short	(.L_71 - .L_70)
.L_70:
        /*001c*/ 	.word	0x00000000
        /*0020*/ 	.short	0x0001
        /*0022*/ 	.short	0x0008
        /*0024*/ 	.byte	0x00, 0xf5, 0x21, 0x00


	//----- nvinfo : EIATTR_KPARAM_INFO
	.align		4
.L_71:
        /*0028*/ 	.byte	0x04, 0x17
        /*002a*/ 	.short	(.L_73 - .L_72)
.L_72:
        /*002c*/ 	.word	0x00000000
        /*0030*/ 	.short	0x0000
        /*0032*/ 	.short	0x0000
        /*0034*/ 	.byte	0x00, 0xf5, 0x21, 0x00


	//----- nvinfo : EIATTR_SPARSE_MMA_MASK
	.align		4
.L_73:
        /*0038*/ 	.byte	0x03, 0x50
        /*003a*/ 	.short	0x0000


	//----- nvinfo : EIATTR_MAXREG_COUNT
	.align		4
        /*003c*/ 	.byte	0x03, 0x1b
        /*003e*/ 	.short	0x00ff


	//----- nvinfo : EIATTR_MERCURY_ISA_VERSION
	.align		4
        /*0040*/ 	.byte	0x03, 0x5f
        /*0042*/ 	.short	0x0101


	//----- nvinfo : EIATTR_VRC_CTA_INIT_COUNT
	.align		4
        /*0044*/ 	.byte	0x02, 0x4a
	.zero		1
	.zero		1


	//----- nvinfo : EIATTR_EXIT_INSTR_OFFSETS
	.align		4
        /*0048*/ 	.byte	0x04, 0x1c
        /*004a*/ 	.short	(.L_75 - .L_74)


	//   ....[0]....
.L_74:
        /*004c*/ 	.word	0x00000010


	//----- nvinfo : EIATTR_CBANK_PARAM_SIZE
	.align		4
.L_75:
        /*0050*/ 	.byte	0x03, 0x19
        /*0052*/ 	.short	0x0014


	//----- nvinfo : EIATTR_PARAM_CBANK
	.align		4
        /*0054*/ 	.byte	0x04, 0x0a
        /*0056*/ 	.short	(.L_77 - .L_76)
	.align		4
.L_76:
        /*0058*/ 	.word	index@(.nv.constant0._Z13testKernelPtrPKiS0_i)
        /*005c*/ 	.short	0x0380
        /*005e*/ 	.short	0x0014


	//----- nvinfo : EIATTR_SW_WAR
	.align		4
.L_77:
        /*0060*/ 	.byte	0x04, 0x36
        /*0062*/ 	.short	(.L_79 - .L_78)
.L_78:
        /*0064*/ 	.word	0x00000008
.L_79:


//--------------------- .nv.callgraph             --------------------------
	.section	.nv.callgraph,"",@"SHT_CUDA_CALLGRAPH"
	.align	4
	.sectionentsize	8
	.align		4
        /*0000*/ 	.word	0x00000000
	.align		4
        /*0004*/ 	.word	0xffffffff
	.align		4
        /*0008*/ 	.word	0x00000000
	.align		4
        /*000c*/ 	.word	0xfffffffe
	.align		4
        /*0010*/ 	.word	0x00000000
	.align		4
        /*0014*/ 	.word	0xfffffffd
	.align		4
        /*0018*/ 	.word	0x00000000
	.align		4
        /*001c*/ 	.word	0xfffffffc


//--------------------- .text._Z13helloFromGPU2v  --------------------------
	.section	.text._Z13helloFromGPU2v,"ax",@progbits
	.align	128
        .global         _Z13helloFromGPU2v
        .type           _Z13helloFromGPU2v,@function
        .size           _Z13helloFromGPU2v,(.L_x_5 - _Z13helloFromGPU2v)
        .other          _Z13helloFromGPU2v,@"STO_CUDA_ENTRY STV_DEFAULT"
_Z13helloFromGPU2v:
.text._Z13helloFromGPU2v:
[----:B------:R-:W-:Y:S01]  /*0000*/  LDC R1, c[0x0][0x37c] ;  /* 0x0000df00ff017b82 */ /* 0x000fe20000000800 */
[----:B------:R-:W-:Y:S05]  /*0010*/  EXIT ;  /* 0x000000000000794d */ /* 0x000fea0003800000 */
.L_x_0:
[----:B------:R-:W-:-:S00]  /*0020*/  BRA `(.L_x_0) ;  /* 0xfffffffc00fc7947 */ /* 0x000fc0000383ffff */
[----:B------:R-:W-:-:S00]  /*0030*/  NOP ;  /* 0x0000000000007918 */ /* 0x000fc00000000000 */
        /* <DEDUP_REMOVED lines=12> */
.L_x_5:


//--------------------- .text._Z12helloFromGPUv   --------------------------
	.section	.text._Z12helloFromGPUv,"ax",@progbits
	.align	128
        .global         _Z12helloFromGPUv
        .type           _Z12helloFromGPUv,@function
        .size           _Z12helloFromGPUv,(.L_x_6 - _Z12helloFromGPUv)
        .other          _Z12helloFromGPUv,@"STO_CUDA_ENTRY STV_DEFAULT"
_Z12helloFromGPUv:
.text._Z12helloFromGPUv:
[----:B------:R-:W-:Y:S01]  /*0000*/  LDC R1, c[0x0][0x37c] ;  /* 0x0000df00ff017b82 */ /* 0x000fe20000000800 */
[----:B------:R-:W-:Y:S05]  /*0010*/  EXIT ;  /* 0x000000000000794d */ /* 0x000fea0003800000 */
.L_x_1:
        /* <DEDUP_REMOVED lines=14> */
.L_x_6:


//--------------------- .text._Z12helloFromGPUi   --------------------------
	.section	.text._Z12helloFromGPUi,"ax",@progbits
	.align	128
        .global         _Z12helloFromGPUi
        .type           _Z12helloFromGPUi,@function
        .size           _Z12helloFromGPUi,(.L_x_7 - _Z12helloFromGPUi)
        .other          _Z12helloFromGPUi,@"STO_CUDA_ENTRY STV_DEFAULT"
_Z12helloFromGPUi:
.text._Z12helloFromGPUi:
[----:B------:R-:W-:Y:S01]  /*0000*/  LDC R1, c[0x0][0x37c] ;  /* 0x0000df00ff017b82 */ /* 0x000fe20000000800 */
[----:B------:R-:W-:Y:S05]  /*0010*/  EXIT ;  /* 0x000000000000794d */ /* 0x000fea0003800000 */
.L_x_2:
        /* <DEDUP_REMOVED lines=14> */
.L_x_7:


//--------------------- .text._Z10testKerneliii   --------------------------
	.section	.text._Z10testKerneliii,"ax",@progbits
	.align	128
        .global         _Z10testKerneliii
        .type           _Z10testKerneliii,@function
        .size           _Z10testKerneliii,(.L_x_8 - _Z10testKerneliii)
        .other          _Z10testKerneliii,@"STO_CUDA_ENTRY STV_DEFAULT"
_Z10testKerneliii:
.text._Z10testKerneliii:
[----:B------:R-:W-:Y:S01]  /*0000*/  LDC R1, c[0x0][0x37c] ;  /* 0x0000df00ff017b82 */ /* 0x000fe20000000800 */
[----:B------:R-:W-:Y:S05]  /*0010*/  EXIT ;  /* 0x000000000000794d */ /* 0x000fea0003800000 */
.L_x_3:
        /* <DEDUP_REMOVED lines=14> */
.L_x_8:


//--------------------- .text._Z13testKernelPtrPKiS0_i --------------------------
	.section	.text._Z13testKernelPtrPKiS0_i,"ax",@progbits
	.align	128
        .global         _Z13testKernelPtrPKiS0_i
        .type           _Z13testKernelPtrPKiS0_i,@function
        .size           _Z13testKernelPtrPKiS0_i,(.L_x_9 - _Z13testKernelPtrPKiS0_i)
        .other          _Z13testKernelPtrPKiS0_i,@"STO_CUDA_ENTRY STV_DEFAULT"
_Z13testKernelPtrPKiS0_i:
.text._Z13testKernelPtrPKiS0_i:
[----:B------:R-:W-:Y:S01]  /*0000*/  LDC R1, c[0x0][0x37c] ;  /* 0x0000df00ff017b82 */ /* 0x000fe20000000800 */
[----:B------:R-:W-:Y:S05]  /*0010*/  EXIT ;  /* 0x000000000000794d */ /* 0x000fea0003800000 */
.L_x_4:
        /* <DEDUP_REMOVED lines=14> */
.L_x_9:


//--------------------- .nv.shared.reserved.0     --------------------------
	.section	.nv.shared.reserved.0,"aw",@nobits
	.weak		__nv_reservedSMEM_offset_0_alias
	.size		__nv_reservedSMEM_offset_0_alias, 0, 64
	.other		__nv_reservedSMEM_offset_0_alias,@"STO_CUDA_RESERVED_SHARED STV_DEFAULT"
__nv_reservedSMEM_offset_0_alias:
	.zero		0
	.zero		64


//--------------------- .nv.constant0._Z13helloFromGPU2v --------------------------
	.section	.nv.constant0._Z13helloFromGPU2v,"a",@progbits
	.sectionflags	@""
	.align	4
.nv.constant0._Z13helloFromGPU2v:
	.zero		896


//--------------------- .nv.constant0._Z12helloFromGPUv --------------------------
	.section	.nv.constant0._Z12helloFromGPUv,"a",@progbits
	.sectionflags	@""
	.align	4
.nv.constant0._Z12helloFromGPUv:
	.zero		896


//--------------------- .nv.constant0._Z12helloFromGPUi --------------------------
	.section	.nv.constant0._Z12helloFromGPUi,"a",@progbits
	.sectionflags	@""
	.align	4
.nv.constant0._Z12helloFromGPUi:
	.zero		900


//--------------------- .nv.constant0._Z10testKerneliii --------------------------
	.section	.nv.constant0._Z10testKerneliii,"a",@progbits
	.sectionflags	@""
	.align	4
.nv.constant0._Z10testKerneliii:
	.zero		908


//--------------------- .nv.constant0._Z13testKernelPtrPKiS0_i --------------------------
	.section	.nv.constant0._Z13testKernelPtrPKiS0_i,"a",@progbits
	.sectionflags	@""
	.align	4
.nv.constant0._Z13testKernelPtrPKiS0_i:
	.zero		916


//--------------------- SYMBOLS --------------------------

	.type		.nv.reservedSmem.offset0,@object
	.size		.nv.reservedSmem.offset0,0x4
